	.headerflags	@"EF_CUDA_TEXMODE_UNIFIED EF_CUDA_64BIT_ADDRESS EF_CUDA_ACCELERATORS EF_CUDA_SM90 EF_CUDA_VIRTUAL_SM(EF_CUDA_SM90)"
	.elftype	@"ET_EXEC"


//--------------------- .nv.info                  --------------------------
	.section	.nv.info,"",@"SHT_CUDA_INFO"
	.align	4


	//----- nvinfo : EIATTR_REGCOUNT
	.align		4
        /*0000*/ 	.byte	0x04, 0x2f
        /*0002*/ 	.short	(.L_1 - .L_0)
	.align		4
.L_0:
        /*0004*/ 	.word	index@(triton_poi_fused_convolution_relu_11)
        /*0008*/ 	.word	0x0000000c


	//----- nvinfo : EIATTR_MIN_STACK_SIZE
	.align		4
.L_1:
        /*000c*/ 	.byte	0x04, 0x12
        /*000e*/ 	.short	(.L_3 - .L_2)
	.align		4
.L_2:
        /*0010*/ 	.word	index@(triton_poi_fused_convolution_relu_11)
        /*0014*/ 	.word	0x00000000


	//----- nvinfo : EIATTR_FRAME_SIZE
	.align		4
.L_3:
        /*0018*/ 	.byte	0x04, 0x11
        /*001a*/ 	.short	(.L_5 - .L_4)
	.align		4
.L_4:
        /*001c*/ 	.word	index@(triton_poi_fused_convolution_relu_11)
        /*0020*/ 	.word	0x00000000


	//----- nvinfo : EIATTR_MIN_STACK_SIZE
	.align		4
.L_5:
        /*0024*/ 	.byte	0x04, 0x12
        /*0026*/ 	.short	(.L_7 - .L_6)
	.align		4
.L_6:
        /*0028*/ 	.word	index@(triton_poi_fused_convolution_relu_11)
        /*002c*/ 	.word	0x00000000
.L_7:


//--------------------- .nv.info.triton_poi_fused_convolution_relu_11 --------------------------
	.section	.nv.info.triton_poi_fused_convolution_relu_11,"",@"SHT_CUDA_INFO"
	.sectionflags	@""
	.align	4


	//----- nvinfo : EIATTR_CUDA_API_VERSION
	.align		4
        /*0000*/ 	.byte	0x04, 0x37
        /*0002*/ 	.short	(.L_9 - .L_8)
.L_8:
        /*0004*/ 	.word	0x0000007c


	//----- nvinfo : EIATTR_KPARAM_INFO
	.align		4
.L_9:
        /*0008*/ 	.byte	0x04, 0x17
        /*000a*/ 	.short	(.L_11 - .L_10)
.L_10:
        /*000c*/ 	.word	0x00000000
        /*0010*/ 	.short	0x0002
        /*0012*/ 	.short	0x0010
        /*0014*/ 	.byte	0x00, 0xf0, 0x11, 0x00


	//----- nvinfo : EIATTR_KPARAM_INFO
	.align		4
.L_11:
        /*0018*/ 	.byte	0x04, 0x17
        /*001a*/ 	.short	(.L_13 - .L_12)
.L_12:
        /*001c*/ 	.word	0x00000000
        /*0020*/ 	.short	0x0001
        /*0022*/ 	.short	0x0008
        /*0024*/ 	.byte	0x00, 0xf4, 0x21, 0x00


	//----- nvinfo : EIATTR_KPARAM_INFO
	.align		4
.L_13:
        /*0028*/ 	.byte	0x04, 0x17
        /*002a*/ 	.short	(.L_15 - .L_14)
.L_14:
        /*002c*/ 	.word	0x00000000
        /*0030*/ 	.short	0x0000
        /*0032*/ 	.short	0x0000
        /*0034*/ 	.byte	0x00, 0xf4, 0x21, 0x00


	//----- nvinfo : EIATTR_SPARSE_MMA_MASK
	.align		4
.L_15:
        /*0038*/ 	.byte	0x03, 0x50
        /*003a*/ 	.short	0x0000


	//----- nvinfo : EIATTR_MAXREG_COUNT
	.align		4
        /*003c*/ 	.byte	0x03, 0x1b
        /*003e*/ 	.short	0x00ff


	//----- nvinfo : EIATTR_EXIT_INSTR_OFFSETS
	.align		4
        /*0040*/ 	.byte	0x04, 0x1c
        /*0042*/ 	.short	(.L_17 - .L_16)


	//   ....[0]....
.L_16:
        /*0044*/ 	.word	0x00000170


	//   ....[1]....
        /*0048*/ 	.word	0x00000190


	//----- nvinfo : EIATTR_REQNTID
	.align		4
.L_17:
        /*004c*/ 	.byte	0x04, 0x10
        /*004e*/ 	.short	(.L_19 - .L_18)
.L_18:
        /*0050*/ 	.word	0x00000080
        /*0054*/ 	.word	0x00000001
        /*0058*/ 	.word	0x00000001


	//----- nvinfo : EIATTR_CBANK_PARAM_SIZE
	.align		4
.L_19:
        /*005c*/ 	.byte	0x03, 0x19
        /*005e*/ 	.short	0x0014


	//----- nvinfo : EIATTR_PARAM_CBANK
	.align		4
        /*0060*/ 	.byte	0x04, 0x0a
        /*0062*/ 	.short	(.L_21 - .L_20)
	.align		4
.L_20:
        /*0064*/ 	.word	index@(.nv.constant0.triton_poi_fused_convolution_relu_11)
        /*0068*/ 	.short	0x0210
        /*006a*/ 	.short	0x0014


	//----- nvinfo : EIATTR_SW_WAR
	.align		4
.L_21:
        /*006c*/ 	.byte	0x04, 0x36
        /*006e*/ 	.short	(.L_23 - .L_22)
.L_22:
        /*0070*/ 	.word	0x00000008
.L_23:


//--------------------- .nv.callgraph             --------------------------
	.section	.nv.callgraph,"",@"SHT_CUDA_CALLGRAPH"
	.align	4
	.sectionentsize	8
	.align		4
        /*0000*/ 	.word	0x00000000
	.align		4
        /*0004*/ 	.word	0xffffffff
	.align		4
        /*0008*/ 	.word	0x00000000
	.align		4
        /*000c*/ 	.word	0xfffffffe
	.align		4
        /*0010*/ 	.word	0x00000000
	.align		4
        /*0014*/ 	.word	0xfffffffd
	.align		4
        /*0018*/ 	.word	0x00000000
	.align		4
        /*001c*/ 	.word	0xfffffffc


//--------------------- .text.triton_poi_fused_convolution_relu_11 --------------------------
	.section	.text.triton_poi_fused_convolution_relu_11,"ax",@progbits
	.align	128
        .global         triton_poi_fused_convolution_relu_11
        .type           triton_poi_fused_convolution_relu_11,@function
        .size           triton_poi_fused_convolution_relu_11,(.L_x_1 - triton_poi_fused_convolution_relu_11)
        .other          triton_poi_fused_convolution_relu_11,@"STO_CUDA_ENTRY STV_DEFAULT"
triton_poi_fused_convolution_relu_11:
.text.triton_poi_fused_convolution_relu_11:
[----:B------:R-:W0:Y:S02]  /*0000*/  LDC R1, c[0x0][0x28] ;  /* 0x00000a00ff017b82 */ /* 0x000e240000000800 */
[----:B------:R-:W1:Y:S01]  /*0010*/  S2R R0, SR_TID.X ;  /* 0x0000000000007919 */ /* 0x000e620000002100 */
[----:B------:R-:W2:Y:S01]  /*0020*/  LDC.64 R2, c[0x0][0x210] ;  /* 0x00008400ff027b82 */ /* 0x000ea20000000a00 */
[----:B------:R-:W-:Y:S01]  /*0030*/  ULDC.64 UR4, c[0x0][0x208] ;  /* 0x0000820000047ab9 */ /* 0x000fe20000000a00 */
[----:B------:R-:W3:Y:S06]  /*0040*/  S2R R7, SR_CTAID.X ;  /* 0x0000000000077919 */ /* 0x000eec0000002500 */
[----:B------:R-:W4:Y:S01]  /*0050*/  LDC.64 R4, c[0x0][0x218] ;  /* 0x00008600ff047b82 */ /* 0x000f220000000a00 */
[----:B-1----:R-:W-:-:S02]  /*0060*/  LOP3.LUT R0, R0, 0x7f, RZ, 0xc0, !PT ;  /* 0x0000007f00007812 */ /* 0x002fc400078ec0ff */
[----:B---3--:R-:W-:-:S03]  /*0070*/  SHF.R.S32.HI R6, RZ, 0x18, R7 ;  /* 0x00000018ff067819 */ /* 0x008fc60000011407 */
[----:B------:R-:W-:Y:S01]  /*0080*/  IMAD R7, R7, 0x80, R0 ;  /* 0x0000008007077824 */ /* 0x000fe200078e0200 */
[----:B------:R-:W-:-:S03]  /*0090*/  SGXT R0, R6, 0x1 ;  /* 0x000000010600781a */ /* 0x000fc60000000200 */
[C---:B--2---:R-:W-:Y:S01]  /*00a0*/  IMAD.WIDE R2, R7.reuse, 0x4, R2 ;  /* 0x0000000407027825 */ /* 0x044fe200078e0202 */
[----:B------:R-:W-:Y:S02]  /*00b0*/  ISETP.GE.AND P1, PT, R7, 0x6200, PT ;  /* 0x000062000700780c */ /* 0x000fe40003f26270 */
[----:B------:R-:W-:-:S04]  /*00c0*/  LEA.HI R0, R0, R7, RZ, 0x5 ;  /* 0x0000000700007211 */ /* 0x000fc800078f28ff */
[----:B------:R-:W-:-:S05]  /*00d0*/  LOP3.LUT R0, R0, 0xffffffe0, RZ, 0xc0, !PT ;  /* 0xffffffe000007812 */ /* 0x000fca00078ec0ff */
[----:B------:R-:W-:Y:S02]  /*00e0*/  IMAD.IADD R9, R7, 0x1, -R0 ;  /* 0x0000000107097824 */ /* 0x000fe400078e0a00 */
[----:B------:R-:W-:Y:S02]  /*00f0*/  IMAD.MOV.U32 R0, RZ, RZ, RZ ;  /* 0x000000ffff007224 */ /* 0x000fe400078e00ff */
[----:B------:R-:W-:Y:S02]  /*0100*/  IMAD.MOV.U32 R7, RZ, RZ, RZ ;  /* 0x000000ffff077224 */ /* 0x000fe400078e00ff */
[----:B----4-:R-:W-:Y:S02]  /*0110*/  IMAD.WIDE R4, R9, 0x4, R4 ;  /* 0x0000000409047825 */ /* 0x010fe400078e0204 */
[----:B------:R-:W2:Y:S04]  /*0120*/  @!P1 LDG.E R0, desc[UR4][R2.64] ;  /* 0x0000000402009981 */ /* 0x000ea8000c1e1900 */
[----:B------:R-:W2:Y:S02]  /*0130*/  @!P1 LDG.E.EL R7, desc[UR4][R4.64] ;  /* 0x0000000404079981 */ /* 0x000ea4000c2e1900 */
[----:B--2---:R-:W-:Y:S01]  /*0140*/  FADD R6, R7, R0 ;  /* 0x0000000007067221 */ /* 0x004fe20000000000 */
[----:B------:R-:W-:-:S04]  /*0150*/  FSETP.GEU.AND P0, PT, R0, -R7, PT ;  /* 0x800000070000720b */ /* 0x000fc80003f0e000 */
[----:B------:R-:W-:Y:S01]  /*0160*/  FSEL R7, R6, RZ, P0 ;  /* 0x000000ff06077208 */ /* 0x000fe20000000000 */
[----:B------:R-:W-:Y:S08]  /*0170*/  @P1 EXIT ;  /* 0x000000000000194d */ /* 0x000ff00003800000 */
[----:B------:R-:W-:Y:S01]  /*0180*/  STG.E desc[UR4][R2.64], R7 ;  /* 0x0000000702007986 */ /* 0x000fe2000c101904 */
[----:B------:R-:W-:Y:S05]  /*0190*/  EXIT ;  /* 0x000000000000794d */ /* 0x000fea0003800000 */
.L_x_0:
[----:B------:R-:W-:-:S00]  /*01a0*/  BRA `(.L_x_0) ;  /* 0xfffffffc00fc7947 */ /* 0x000fc0000383ffff */
[----:B------:R-:W-:-:S00]  /*01b0*/  NOP ;  /* 0x0000000000007918 */ /* 0x000fc00000000000 */
        /* <DEDUP_REMOVED lines=12> */
.L_x_1:


//--------------------- .nv.constant0.triton_poi_fused_convolution_relu_11 --------------------------
	.section	.nv.constant0.triton_poi_fused_convolution_relu_11,"a",@progbits
	.sectionflags	@""
	.align	4
.nv.constant0.triton_poi_fused_convolution_relu_11:
	.zero		548
